//
// Generated by NVIDIA NVVM Compiler
//
// Compiler Build ID: CL-36424714
// Cuda compilation tools, release 13.0, V13.0.88
// Based on NVVM 20.0.0
//

.version 9.0
.target sm_100
.address_size 64

	// .globl	_Z10copyKernelPfS_i

.visible .entry _Z10copyKernelPfS_i(
	.param .u64 .ptr .align 1 _Z10copyKernelPfS_i_param_0,
	.param .u64 .ptr .align 1 _Z10copyKernelPfS_i_param_1,
	.param .u32 _Z10copyKernelPfS_i_param_2
)
{
	.reg .pred 	%p<2>;
	.reg .b32 	%r<6>;
	.reg .b32 	%f<2>;
	.reg .b64 	%rd<8>;

	ld.param.u64 	%rd1, [_Z10copyKernelPfS_i_param_0];
	ld.param.u64 	%rd2, [_Z10copyKernelPfS_i_param_1];
	ld.param.u32 	%r2, [_Z10copyKernelPfS_i_param_2];
	mov.u32 	%r3, %ctaid.x;
	mov.u32 	%r4, %ntid.x;
	mov.u32 	%r5, %tid.x;
	mad.lo.s32 	%r1, %r3, %r4, %r5;
	setp.ge.s32 	%p1, %r1, %r2;
	@%p1 bra 	$L__BB0_2;
	cvta.to.global.u64 	%rd3, %rd2;
	cvta.to.global.u64 	%rd4, %rd1;
	mul.wide.s32 	%rd5, %r1, 4;
	add.s64 	%rd6, %rd3, %rd5;
	ld.global.f32 	%f1, [%rd6];
	add.s64 	%rd7, %rd4, %rd5;
	st.global.f32 	[%rd7], %f1;
$L__BB0_2:
	ret;

}


// ===== COMPILED SASS (sm_100) =====

	.target	sm_100

	.elftype	@"ET_EXEC"


//--------------------- .note.nv.tkinfo           --------------------------
	.section	.note.nv.tkinfo,"",@"SHT_NOTE"
	.sectionflags	@"SHF_NOTE_NV_TKINFO"
	.tkinfo
        /*0018*/ 	.word	0x00000002
        /*0030*/ 	.string	""
        /*0030*/ 	.string	"ptxas"
        /*0030*/ 	.string	"Cuda compilation tools, release 13.0, V13.0.88"
        /*0030*/ 	.string	"Build cuda_13.0.r13.0/compiler.36424714_0"
        /*0030*/ 	.string	"-arch sm_100 -m 64 "



//--------------------- .note.nv.cuinfo           --------------------------
	.section	.note.nv.cuinfo,"",@"SHT_NOTE"
	.sectionflags	@"SHF_NOTE_NV_CUINFO"
        /*0018*/ 	.short	0x0002
        /*001a*/ 	.short	0x0064
        /*001c*/ 	.short	0x0082
	.zero		2


//--------------------- .nv.info                  --------------------------
	.section	.nv.info,"",@"SHT_CUDA_INFO"
	.align	4


	//----- nvinfo : EIATTR_REGCOUNT
	.align		4
        /*0000*/ 	.byte	0x04, 0x2f
        /*0002*/ 	.short	(.L_1 - .L_0)
	.align		4
.L_0:
        /*0004*/ 	.word	index@(_Z10copyKernelPfS_i)
        /*0008*/ 	.word	0x0000000a


	//----- nvinfo : EIATTR_FRAME_SIZE
	.align		4
.L_1:
        /*000c*/ 	.byte	0x04, 0x11
        /*000e*/ 	.short	(.L_3 - .L_2)
	.align		4
.L_2:
        /*0010*/ 	.word	index@(_Z10copyKernelPfS_i)
        /*0014*/ 	.word	0x00000000


	//----- nvinfo : EIATTR_MIN_STACK_SIZE
	.align		4
.L_3:
        /*0018*/ 	.byte	0x04, 0x12
        /*001a*/ 	.short	(.L_5 - .L_4)
	.align		4
.L_4:
        /*001c*/ 	.word	index@(_Z10copyKernelPfS_i)
        /*0020*/ 	.word	0x00000000
.L_5:


//--------------------- .nv.compat                --------------------------
	.section	.nv.compat,"",@"SHT_CUDA_COMPAT_INFO"
	.align	4
        /*0000*/ 	.byte	0x02, 0x09, 0x00, 0x00, 0x02, 0x02, 0x01, 0x00, 0x02, 0x05, 0x05, 0x00, 0x03, 0x07, 0x01, 0x01
        /*0010*/ 	.byte	0x02, 0x03, 0x00, 0x00, 0x02, 0x06, 0x01, 0x00, 0x04, 0x0b, 0x08, 0x00, 0x09, 0x00, 0x00, 0x00
        /*0020*/ 	.byte	0x00, 0x00, 0x00, 0x00


//--------------------- .nv.info._Z10copyKernelPfS_i --------------------------
	.section	.nv.info._Z10copyKernelPfS_i,"",@"SHT_CUDA_INFO"
	.sectionflags	@""
	.align	4


	//----- nvinfo : EIATTR_CUDA_API_VERSION
	.align		4
        /*0000*/ 	.byte	0x04, 0x37
        /*0002*/ 	.short	(.L_7 - .L_6)
.L_6:
        /*0004*/ 	.word	0x00000082


	//----- nvinfo : EIATTR_KPARAM_INFO
	.align		4
.L_7:
        /*0008*/ 	.byte	0x04, 0x17
        /*000a*/ 	.short	(.L_9 - .L_8)
.L_8:
        /*000c*/ 	.word	0x00000000
        /*0010*/ 	.short	0x0002
        /*0012*/ 	.short	0x0010
        /*0014*/ 	.byte	0x00, 0xf0, 0x11, 0x00


	//----- nvinfo : EIATTR_KPARAM_INFO
	.align		4
.L_9:
        /*0018*/ 	.byte	0x04, 0x17
        /*001a*/ 	.short	(.L_11 - .L_10)
.L_10:
        /*001c*/ 	.word	0x00000000
        /*0020*/ 	.short	0x0001
        /*0022*/ 	.short	0x0008
        /*0024*/ 	.byte	0x00, 0xf5, 0x21, 0x00


	//----- nvinfo : EIATTR_KPARAM_INFO
	.align		4
.L_11:
        /*0028*/ 	.byte	0x04, 0x17
        /*002a*/ 	.short	(.L_13 - .L_12)
.L_12:
        /*002c*/ 	.word	0x00000000
        /*0030*/ 	.short	0x0000
        /*0032*/ 	.short	0x0000
        /*0034*/ 	.byte	0x00, 0xf5, 0x21, 0x00


	//----- nvinfo : EIATTR_SPARSE_MMA_MASK
	.align		4
.L_13:
        /*0038*/ 	.byte	0x03, 0x50
        /*003a*/ 	.short	0x0000


	//----- nvinfo : EIATTR_MAXREG_COUNT
	.align		4
        /*003c*/ 	.byte	0x03, 0x1b
        /*003e*/ 	.short	0x00ff


	//----- nvinfo : EIATTR_MERCURY_ISA_VERSION
	.align		4
        /*0040*/ 	.byte	0x03, 0x5f
        /*0042*/ 	.short	0x0101


	//----- nvinfo : EIATTR_VRC_CTA_INIT_COUNT
	.align		4
        /*0044*/ 	.byte	0x02, 0x4a
	.zero		1
	.zero		1


	//----- nvinfo : EIATTR_EXIT_INSTR_OFFSETS
	.align		4
        /*0048*/ 	.byte	0x04, 0x1c
        /*004a*/ 	.short	(.L_15 - .L_14)


	//   ....[0]....
.L_14:
        /*004c*/ 	.word	0x00000070


	//   ....[1]....
        /*0050*/ 	.word	0x000000f0


	//----- nvinfo : EIATTR_CBANK_PARAM_SIZE
	.align		4
.L_15:
        /*0054*/ 	.byte	0x03, 0x19
        /*0056*/ 	.short	0x0014


	//----- nvinfo : EIATTR_PARAM_CBANK
	.align		4
        /*0058*/ 	.byte	0x04, 0x0a
        /*005a*/ 	.short	(.L_17 - .L_16)
	.align		4
.L_16:
        /*005c*/ 	.word	index@(.nv.constant0._Z10copyKernelPfS_i)
        /*0060*/ 	.short	0x0380
        /*0062*/ 	.short	0x0014


	//----- nvinfo : EIATTR_SW_WAR
	.align		4
.L_17:
        /*0064*/ 	.byte	0x04, 0x36
        /*0066*/ 	.short	(.L_19 - .L_18)
.L_18:
        /*0068*/ 	.word	0x00000008
.L_19:


//--------------------- .nv.callgraph             --------------------------
	.section	.nv.callgraph,"",@"SHT_CUDA_CALLGRAPH"
	.align	4
	.sectionentsize	8
	.align		4
        /*0000*/ 	.word	0x00000000
	.align		4
        /*0004*/ 	.word	0xffffffff
	.align		4
        /*0008*/ 	.word	0x00000000
	.align		4
        /*000c*/ 	.word	0xfffffffe
	.align		4
        /*0010*/ 	.word	0x00000000
	.align		4
        /*0014*/ 	.word	0xfffffffd
	.align		4
        /*0018*/ 	.word	0x00000000
	.align		4
        /*001c*/ 	.word	0xfffffffc


//--------------------- .text._Z10copyKernelPfS_i --------------------------
	.section	.text._Z10copyKernelPfS_i,"ax",@progbits
	.align	128
        .global         _Z10copyKernelPfS_i
        .type           _Z10copyKernelPfS_i,@function
        .size           _Z10copyKernelPfS_i,(.L_x_1 - _Z10copyKernelPfS_i)
        .other          _Z10copyKernelPfS_i,@"STO_CUDA_ENTRY STV_DEFAULT"
_Z10copyKernelPfS_i:
.text._Z10copyKernelPfS_i:
[----:B------:R-:W-:Y:S01]  /*0000*/  LDC R1, c[0x0][0x37c] ;  /* 0x0000df00ff017b82 */ /* 0x000fe20000000800 */
[----:B------:R-:W0:Y:S07]  /*0010*/  S2R R0, SR_TID.X ;  /* 0x0000000000007919 */ /* 0x000e2e0000002100 */
[----:B------:R-:W0:Y:S01]  /*0020*/  S2UR UR4, SR_CTAID.X ;  /* 0x00000000000479c3 */ /* 0x000e220000002500 */
[----:B------:R-:W1:Y:S07]  /*0030*/  LDCU UR5, c[0x0][0x390] ;  /* 0x00007200ff0577ac */ /* 0x000e6e0008000800 */
[----:B------:R-:W0:Y:S02]  /*0040*/  LDC R7, c[0x0][0x360] ;  /* 0x0000d800ff077b82 */ /* 0x000e240000000800 */
[----:B0-----:R-:W-:-:S05]  /*0050*/  IMAD R7, R7, UR4, R0 ;  /* 0x0000000407077c24 */ /* 0x001fca000f8e0200 */
[----:B-1----:R-:W-:-:S13]  /*0060*/  ISETP.GE.AND P0, PT, R7, UR5, PT ;  /* 0x0000000507007c0c */ /* 0x002fda000bf06270 */
[----:B------:R-:W-:Y:S05]  /*0070*/  @P0 EXIT ;  /* 0x000000000000094d */ /* 0x000fea0003800000 */
[----:B------:R-:W0:Y:S01]  /*0080*/  LDC.64 R2, c[0x0][0x388] ;  /* 0x0000e200ff027b82 */ /* 0x000e220000000a00 */
[----:B------:R-:W1:Y:S07]  /*0090*/  LDCU.64 UR4, c[0x0][0x358] ;  /* 0x00006b00ff0477ac */ /* 0x000e6e0008000a00 */
[----:B------:R-:W2:Y:S01]  /*00a0*/  LDC.64 R4, c[0x0][0x380] ;  /* 0x0000e000ff047b82 */ /* 0x000ea20000000a00 */
[----:B0-----:R-:W-:-:S06]  /*00b0*/  IMAD.WIDE R2, R7, 0x4, R2 ;  /* 0x0000000407027825 */ /* 0x001fcc00078e0202 */
[----:B-1----:R-:W3:Y:S01]  /*00c0*/  LDG.E R3, desc[UR4][R2.64] ;  /* 0x0000000402037981 */ /* 0x002ee2000c1e1900 */
[----:B--2---:R-:W-:-:S05]  /*00d0*/  IMAD.WIDE R4, R7, 0x4, R4 ;  /* 0x0000000407047825 */ /* 0x004fca00078e0204 */
[----:B---3--:R-:W-:Y:S01]  /*00e0*/  STG.E desc[UR4][R4.64], R3 ;  /* 0x0000000304007986 */ /* 0x008fe2000c101904 */
[----:B------:R-:W-:Y:S05]  /*00f0*/  EXIT ;  /* 0x000000000000794d */ /* 0x000fea0003800000 */
.L_x_0:
[----:B------:R-:W-:-:S00]  /*0100*/  BRA `(.L_x_0) ;  /* 0xfffffffc00fc7947 */ /* 0x000fc0000383ffff */
[----:B------:R-:W-:-:S00]  /*0110*/  NOP ;  /* 0x0000000000007918 */ /* 0x000fc00000000000 */
        /* <DEDUP_REMOVED lines=14> */
.L_x_1:


//--------------------- .nv.shared.reserved.0     --------------------------
	.section	.nv.shared.reserved.0,"aw",@nobits
	.weak		__nv_reservedSMEM_offset_0_alias
	.size		__nv_reservedSMEM_offset_0_alias, 0, 64
	.other		__nv_reservedSMEM_offset_0_alias,@"STO_CUDA_RESERVED_SHARED STV_DEFAULT"
__nv_reservedSMEM_offset_0_alias:
	.zero		0
	.zero		64


//--------------------- .nv.constant0._Z10copyKernelPfS_i --------------------------
	.section	.nv.constant0._Z10copyKernelPfS_i,"a",@progbits
	.sectionflags	@""
	.align	4
.nv.constant0._Z10copyKernelPfS_i:
	.zero		916


//--------------------- SYMBOLS --------------------------

	.type		.nv.reservedSmem.offset0,@object
	.size		.nv.reservedSmem.offset0,0x4
